//
// Generated by NVIDIA NVVM Compiler
//
// Compiler Build ID: CL-36424714
// Cuda compilation tools, release 13.0, V13.0.88
// Based on NVVM 20.0.0
//

.version 9.0
.target sm_100
.address_size 64

	// .globl	_Z11convolutionPiS_i
.const .align 4 .b8 d_filter[12];
// _ZZ11convolutionPiS_iE8ds_input has been demoted

.visible .entry _Z11convolutionPiS_i(
	.param .u64 .ptr .align 1 _Z11convolutionPiS_i_param_0,
	.param .u64 .ptr .align 1 _Z11convolutionPiS_i_param_1,
	.param .u32 _Z11convolutionPiS_i_param_2
)
{
	.reg .pred 	%p<2>;
	.reg .b32 	%r<20>;
	.reg .b64 	%rd<9>;
	// demoted variable
	.shared .align 4 .b8 _ZZ11convolutionPiS_iE8ds_input[1024];
	ld.param.u64 	%rd2, [_Z11convolutionPiS_i_param_0];
	ld.param.u64 	%rd1, [_Z11convolutionPiS_i_param_1];
	ld.param.u32 	%r3, [_Z11convolutionPiS_i_param_2];
	cvta.to.global.u64 	%rd3, %rd2;
	mov.u32 	%r4, %ctaid.x;
	mov.u32 	%r5, %ntid.x;
	mov.u32 	%r6, %tid.x;
	mad.lo.s32 	%r1, %r4, %r5, %r6;
	mul.wide.s32 	%rd4, %r1, 4;
	add.s64 	%rd5, %rd3, %rd4;
	ld.global.u32 	%r7, [%rd5];
	shl.b32 	%r8, %r6, 2;
	mov.u32 	%r9, _ZZ11convolutionPiS_iE8ds_input;
	add.s32 	%r2, %r9, %r8;
	st.shared.u32 	[%r2], %r7;
	bar.sync 	0;
	add.s32 	%r10, %r3, -2;
	setp.ge.s32 	%p1, %r1, %r10;
	@%p1 bra 	$L__BB0_2;
	cvta.to.global.u64 	%rd6, %rd1;
	ld.shared.u32 	%r11, [%r2];
	ld.const.u32 	%r12, [d_filter];
	mul.lo.s32 	%r13, %r12, %r11;
	ld.shared.u32 	%r14, [%r2+4];
	ld.const.u32 	%r15, [d_filter+4];
	mad.lo.s32 	%r16, %r15, %r14, %r13;
	ld.shared.u32 	%r17, [%r2+8];
	ld.const.u32 	%r18, [d_filter+8];
	mad.lo.s32 	%r19, %r18, %r17, %r16;
	add.s64 	%rd8, %rd6, %rd4;
	st.global.u32 	[%rd8], %r19;
$L__BB0_2:
	ret;

}


// ===== COMPILED SASS (sm_100) =====

	.target	sm_100

	.elftype	@"ET_EXEC"


//--------------------- .note.nv.tkinfo           --------------------------
	.section	.note.nv.tkinfo,"",@"SHT_NOTE"
	.sectionflags	@"SHF_NOTE_NV_TKINFO"
	.tkinfo
        /*0018*/ 	.word	0x00000002
        /*0030*/ 	.string	""
        /*0030*/ 	.string	"ptxas"
        /*0030*/ 	.string	"Cuda compilation tools, release 13.0, V13.0.88"
        /*0030*/ 	.string	"Build cuda_13.0.r13.0/compiler.36424714_0"
        /*0030*/ 	.string	"-arch sm_100 -m 64 "



//--------------------- .note.nv.cuinfo           --------------------------
	.section	.note.nv.cuinfo,"",@"SHT_NOTE"
	.sectionflags	@"SHF_NOTE_NV_CUINFO"
        /*0018*/ 	.short	0x0002
        /*001a*/ 	.short	0x0064
        /*001c*/ 	.short	0x0082
	.zero		2


//--------------------- .nv.info                  --------------------------
	.section	.nv.info,"",@"SHT_CUDA_INFO"
	.align	4


	//----- nvinfo : EIATTR_REGCOUNT
	.align		4
        /*0000*/ 	.byte	0x04, 0x2f
        /*0002*/ 	.short	(.L_2 - .L_1)
	.align		4
.L_1:
        /*0004*/ 	.word	index@(_Z11convolutionPiS_i)
        /*0008*/ 	.word	0x0000000e


	//----- nvinfo : EIATTR_FRAME_SIZE
	.align		4
.L_2:
        /*000c*/ 	.byte	0x04, 0x11
        /*000e*/ 	.short	(.L_4 - .L_3)
	.align		4
.L_3:
        /*0010*/ 	.word	index@(_Z11convolutionPiS_i)
        /*0014*/ 	.word	0x00000000


	//----- nvinfo : EIATTR_MIN_STACK_SIZE
	.align		4
.L_4:
        /*0018*/ 	.byte	0x04, 0x12
        /*001a*/ 	.short	(.L_6 - .L_5)
	.align		4
.L_5:
        /*001c*/ 	.word	index@(_Z11convolutionPiS_i)
        /*0020*/ 	.word	0x00000000
.L_6:


//--------------------- .nv.compat                --------------------------
	.section	.nv.compat,"",@"SHT_CUDA_COMPAT_INFO"
	.align	4
        /*0000*/ 	.byte	0x02, 0x09, 0x00, 0x00, 0x02, 0x02, 0x01, 0x00, 0x02, 0x05, 0x05, 0x00, 0x03, 0x07, 0x01, 0x01
        /*0010*/ 	.byte	0x02, 0x03, 0x00, 0x00, 0x02, 0x06, 0x01, 0x00, 0x04, 0x0b, 0x08, 0x00, 0x09, 0x00, 0x00, 0x00
        /*0020*/ 	.byte	0x00, 0x00, 0x00, 0x00


//--------------------- .nv.info._Z11convolutionPiS_i --------------------------
	.section	.nv.info._Z11convolutionPiS_i,"",@"SHT_CUDA_INFO"
	.sectionflags	@""
	.align	4


	//----- nvinfo : EIATTR_CUDA_API_VERSION
	.align		4
        /*0000*/ 	.byte	0x04, 0x37
        /*0002*/ 	.short	(.L_8 - .L_7)
.L_7:
        /*0004*/ 	.word	0x00000082


	//----- nvinfo : EIATTR_KPARAM_INFO
	.align		4
.L_8:
        /*0008*/ 	.byte	0x04, 0x17
        /*000a*/ 	.short	(.L_10 - .L_9)
.L_9:
        /*000c*/ 	.word	0x00000000
        /*0010*/ 	.short	0x0002
        /*0012*/ 	.short	0x0010
        /*0014*/ 	.byte	0x00, 0xf0, 0x11, 0x00


	//----- nvinfo : EIATTR_KPARAM_INFO
	.align		4
.L_10:
        /*0018*/ 	.byte	0x04, 0x17
        /*001a*/ 	.short	(.L_12 - .L_11)
.L_11:
        /*001c*/ 	.word	0x00000000
        /*0020*/ 	.short	0x0001
        /*0022*/ 	.short	0x0008
        /*0024*/ 	.byte	0x00, 0xf5, 0x21, 0x00


	//----- nvinfo : EIATTR_KPARAM_INFO
	.align		4
.L_12:
        /*0028*/ 	.byte	0x04, 0x17
        /*002a*/ 	.short	(.L_14 - .L_13)
.L_13:
        /*002c*/ 	.word	0x00000000
        /*0030*/ 	.short	0x0000
        /*0032*/ 	.short	0x0000
        /*0034*/ 	.byte	0x00, 0xf5, 0x21, 0x00


	//----- nvinfo : EIATTR_SPARSE_MMA_MASK
	.align		4
.L_14:
        /*0038*/ 	.byte	0x03, 0x50
        /*003a*/ 	.short	0x0000


	//----- nvinfo : EIATTR_MAXREG_COUNT
	.align		4
        /*003c*/ 	.byte	0x03, 0x1b
        /*003e*/ 	.short	0x00ff


	//----- nvinfo : EIATTR_NUM_BARRIERS
	.align		4
        /*0040*/ 	.byte	0x02, 0x4c
        /*0042*/ 	.byte	0x01
	.zero		1


	//----- nvinfo : EIATTR_MERCURY_ISA_VERSION
	.align		4
        /*0044*/ 	.byte	0x03, 0x5f
        /*0046*/ 	.short	0x0101


	//----- nvinfo : EIATTR_VRC_CTA_INIT_COUNT
	.align		4
        /*0048*/ 	.byte	0x02, 0x4a
	.zero		1
	.zero		1


	//----- nvinfo : EIATTR_EXIT_INSTR_OFFSETS
	.align		4
        /*004c*/ 	.byte	0x04, 0x1c
        /*004e*/ 	.short	(.L_16 - .L_15)


	//   ....[0]....
.L_15:
        /*0050*/ 	.word	0x00000120


	//   ....[1]....
        /*0054*/ 	.word	0x000001e0


	//----- nvinfo : EIATTR_CBANK_PARAM_SIZE
	.align		4
.L_16:
        /*0058*/ 	.byte	0x03, 0x19
        /*005a*/ 	.short	0x0014


	//----- nvinfo : EIATTR_PARAM_CBANK
	.align		4
        /*005c*/ 	.byte	0x04, 0x0a
        /*005e*/ 	.short	(.L_18 - .L_17)
	.align		4
.L_17:
        /*0060*/ 	.word	index@(.nv.constant0._Z11convolutionPiS_i)
        /*0064*/ 	.short	0x0380
        /*0066*/ 	.short	0x0014


	//----- nvinfo : EIATTR_SW_WAR
	.align		4
.L_18:
        /*0068*/ 	.byte	0x04, 0x36
        /*006a*/ 	.short	(.L_20 - .L_19)
.L_19:
        /*006c*/ 	.word	0x00000008
.L_20:


//--------------------- .nv.callgraph             --------------------------
	.section	.nv.callgraph,"",@"SHT_CUDA_CALLGRAPH"
	.align	4
	.sectionentsize	8
	.align		4
        /*0000*/ 	.word	0x00000000
	.align		4
        /*0004*/ 	.word	0xffffffff
	.align		4
        /*0008*/ 	.word	0x00000000
	.align		4
        /*000c*/ 	.word	0xfffffffe
	.align		4
        /*0010*/ 	.word	0x00000000
	.align		4
        /*0014*/ 	.word	0xfffffffd
	.align		4
        /*0018*/ 	.word	0x00000000
	.align		4
        /*001c*/ 	.word	0xfffffffc


//--------------------- .nv.constant3             --------------------------
	.section	.nv.constant3,"a",@progbits
	.align	4
.nv.constant3:
	.type		d_filter,@object
	.size		d_filter,(.L_0 - d_filter)
d_filter:
	.zero		12
.L_0:


//--------------------- .text._Z11convolutionPiS_i --------------------------
	.section	.text._Z11convolutionPiS_i,"ax",@progbits
	.align	128
        .global         _Z11convolutionPiS_i
        .type           _Z11convolutionPiS_i,@function
        .size           _Z11convolutionPiS_i,(.L_x_1 - _Z11convolutionPiS_i)
        .other          _Z11convolutionPiS_i,@"STO_CUDA_ENTRY STV_DEFAULT"
_Z11convolutionPiS_i:
.text._Z11convolutionPiS_i:
[----:B------:R-:W-:Y:S01]  /*0000*/  LDC R1, c[0x0][0x37c] ;  /* 0x0000df00ff017b82 */ /* 0x000fe20000000800 */
[----:B------:R-:W0:Y:S07]  /*0010*/  S2R R0, SR_TID.X ;  /* 0x0000000000007919 */ /* 0x000e2e0000002100 */
[----:B------:R-:W0:Y:S01]  /*0020*/  S2UR UR4, SR_CTAID.X ;  /* 0x00000000000479c3 */ /* 0x000e220000002500 */
[----:B------:R-:W1:Y:S01]  /*0030*/  LDCU.64 UR8, c[0x0][0x358] ;  /* 0x00006b00ff0877ac */ /* 0x000e620008000a00 */
[----:B------:R-:W2:Y:S06]  /*0040*/  LDCU UR5, c[0x0][0x390] ;  /* 0x00007200ff0577ac */ /* 0x000eac0008000800 */
[----:B------:R-:W0:Y:S08]  /*0050*/  LDC R5, c[0x0][0x360] ;  /* 0x0000d800ff057b82 */ /* 0x000e300000000800 */
[----:B------:R-:W3:Y:S01]  /*0060*/  LDC.64 R2, c[0x0][0x380] ;  /* 0x0000e000ff027b82 */ /* 0x000ee20000000a00 */
[----:B0-----:R-:W-:-:S04]  /*0070*/  IMAD R5, R5, UR4, R0 ;  /* 0x0000000405057c24 */ /* 0x001fc8000f8e0200 */
[----:B---3--:R-:W-:-:S06]  /*0080*/  IMAD.WIDE R2, R5, 0x4, R2 ;  /* 0x0000000405027825 */ /* 0x008fcc00078e0202 */
[----:B-1----:R-:W3:Y:S01]  /*0090*/  LDG.E R2, desc[UR8][R2.64] ;  /* 0x0000000802027981 */ /* 0x002ee2000c1e1900 */
[----:B------:R-:W0:Y:S01]  /*00a0*/  S2UR UR6, SR_CgaCtaId ;  /* 0x00000000000679c3 */ /* 0x000e220000008800 */
[----:B------:R-:W-:Y:S01]  /*00b0*/  UMOV UR4, 0x400 ;  /* 0x0000040000047882 */ /* 0x000fe20000000000 */
[----:B--2---:R-:W-:-:S06]  /*00c0*/  UIADD3 UR5, UPT, UPT, UR5, -0x2, URZ ;  /* 0xfffffffe05057890 */ /* 0x004fcc000fffe0ff */
[----:B------:R-:W-:Y:S01]  /*00d0*/  ISETP.GE.AND P0, PT, R5, UR5, PT ;  /* 0x0000000505007c0c */ /* 0x000fe2000bf06270 */
[----:B0-----:R-:W-:-:S06]  /*00e0*/  ULEA UR4, UR6, UR4, 0x18 ;  /* 0x0000000406047291 */ /* 0x001fcc000f8ec0ff */
[----:B------:R-:W-:-:S05]  /*00f0*/  LEA R7, R0, UR4, 0x2 ;  /* 0x0000000400077c11 */ /* 0x000fca000f8e10ff */
[----:B---3--:R0:W-:Y:S01]  /*0100*/  STS [R7], R2 ;  /* 0x0000000207007388 */ /* 0x0081e20000000800 */
[----:B------:R-:W-:Y:S06]  /*0110*/  BAR.SYNC.DEFER_BLOCKING 0x0 ;  /* 0x0000000000007b1d */ /* 0x000fec0000010000 */
[----:B------:R-:W-:Y:S05]  /*0120*/  @P0 EXIT ;  /* 0x000000000000094d */ /* 0x000fea0003800000 */
[----:B------:R-:W1:Y:S01]  /*0130*/  LDS R0, [R7] ;  /* 0x0000000007007984 */ /* 0x000e620000000800 */
[----:B------:R-:W1:Y:S01]  /*0140*/  LDCU.64 UR4, c[0x3][URZ] ;  /* 0x00c00000ff0477ac */ /* 0x000e620008000a00 */
[----:B0-----:R-:W0:Y:S02]  /*0150*/  LDC.64 R2, c[0x0][0x388] ;  /* 0x0000e200ff027b82 */ /* 0x001e240000000a00 */
[----:B------:R-:W2:Y:S01]  /*0160*/  LDS R9, [R7+0x4] ;  /* 0x0000040007097984 */ /* 0x000ea20000000800 */
[----:B------:R-:W3:Y:S03]  /*0170*/  LDCU UR6, c[0x3][0x8] ;  /* 0x00c00100ff0677ac */ /* 0x000ee60008000800 */
[----:B------:R-:W3:Y:S01]  /*0180*/  LDS R11, [R7+0x8] ;  /* 0x00000800070b7984 */ /* 0x000ee20000000800 */
[----:B0-----:R-:W-:-:S04]  /*0190*/  IMAD.WIDE R2, R5, 0x4, R2 ;  /* 0x0000000405027825 */ /* 0x001fc800078e0202 */
[----:B-1----:R-:W-:-:S04]  /*01a0*/  IMAD R0, R0, UR4, RZ ;  /* 0x0000000400007c24 */ /* 0x002fc8000f8e02ff */
[----:B--2---:R-:W-:-:S04]  /*01b0*/  IMAD R0, R9, UR5, R0 ;  /* 0x0000000509007c24 */ /* 0x004fc8000f8e0200 */
[----:B---3--:R-:W-:-:S05]  /*01c0*/  IMAD R11, R11, UR6, R0 ;  /* 0x000000060b0b7c24 */ /* 0x008fca000f8e0200 */
[----:B------:R-:W-:Y:S01]  /*01d0*/  STG.E desc[UR8][R2.64], R11 ;  /* 0x0000000b02007986 */ /* 0x000fe2000c101908 */
[----:B------:R-:W-:Y:S05]  /*01e0*/  EXIT ;  /* 0x000000000000794d */ /* 0x000fea0003800000 */
.L_x_0:
[----:B------:R-:W-:-:S00]  /*01f0*/  BRA `(.L_x_0) ;  /* 0xfffffffc00fc7947 */ /* 0x000fc0000383ffff */
[----:B------:R-:W-:-:S00]  /*0200*/  NOP ;  /* 0x0000000000007918 */ /* 0x000fc00000000000 */
[----:B------:R-:W-:-:S00]  /*0210*/  NOP ;  /* 0x0000000000007918 */ /* 0x000fc00000000000 */
[----:B------:R-:W-:-:S00]  /*0220*/  NOP ;  /* 0x0000000000007918 */ /* 0x000fc00000000000 */
[----:B------:R-:W-:-:S00]  /*0230*/  NOP ;  /* 0x0000000000007918 */ /* 0x000fc00000000000 */
[----:B------:R-:W-:-:S00]  /*0240*/  NOP ;  /* 0x0000000000007918 */ /* 0x000fc00000000000 */
[----:B------:R-:W-:-:S00]  /*0250*/  NOP ;  /* 0x0000000000007918 */ /* 0x000fc00000000000 */
[----:B------:R-:W-:-:S00]  /*0260*/  NOP ;  /* 0x0000000000007918 */ /* 0x000fc00000000000 */
[----:B------:R-:W-:-:S00]  /*0270*/  NOP ;  /* 0x0000000000007918 */ /* 0x000fc00000000000 */
.L_x_1:


//--------------------- .nv.shared._Z11convolutionPiS_i --------------------------
	.section	.nv.shared._Z11convolutionPiS_i,"aw",@nobits
	.sectionflags	@""
	.align	4
.nv.shared._Z11convolutionPiS_i:
	.zero		2048


//--------------------- .nv.shared.reserved.0     --------------------------
	.section	.nv.shared.reserved.0,"aw",@nobits
	.weak		__nv_reservedSMEM_offset_0_alias
	.size		__nv_reservedSMEM_offset_0_alias, 0, 64
	.other		__nv_reservedSMEM_offset_0_alias,@"STO_CUDA_RESERVED_SHARED STV_DEFAULT"
__nv_reservedSMEM_offset_0_alias:
	.zero		0
	.zero		64


//--------------------- .nv.constant0._Z11convolutionPiS_i --------------------------
	.section	.nv.constant0._Z11convolutionPiS_i,"a",@progbits
	.sectionflags	@""
	.align	4
.nv.constant0._Z11convolutionPiS_i:
	.zero		916


//--------------------- SYMBOLS --------------------------

	.type		.nv.reservedSmem.offset0,@object
	.size		.nv.reservedSmem.offset0,0x4
	.type		.nv.reservedSmem.cap,@object
	.size		.nv.reservedSmem.cap,0x4
